//
// Generated by NVIDIA NVVM Compiler
//
// Compiler Build ID: CL-36424714
// Cuda compilation tools, release 13.0, V13.0.88
// Based on NVVM 20.0.0
//

.version 9.0
.target sm_100
.address_size 64

	// .globl	_Z11helloKernelv
.extern .func  (.param .b32 func_retval0) vprintf
(
	.param .b64 vprintf_param_0,
	.param .b64 vprintf_param_1
)
;
.global .align 1 .b8 $str[33] = {72, 101, 108, 108, 111, 32, 119, 111, 114, 108, 100, 44, 32, 102, 114, 111, 109, 32, 111, 100, 100, 32, 116, 104, 114, 101, 97, 100, 32, 37, 100, 10};
.global .align 1 .b8 $str$1[34] = {72, 101, 108, 108, 111, 32, 119, 111, 114, 108, 100, 44, 32, 102, 114, 111, 109, 32, 101, 118, 101, 110, 32, 116, 104, 114, 101, 97, 100, 32, 37, 100, 10};

.visible .entry _Z11helloKernelv()
{
	.local .align 8 .b8 	__local_depot0[8];
	.reg .b64 	%SP;
	.reg .b64 	%SPL;
	.reg .pred 	%p<3>;
	.reg .b32 	%r<7>;
	.reg .b64 	%rd<9>;

	mov.u64 	%SPL, __local_depot0;
	cvta.local.u64 	%SP, %SPL;
	add.u64 	%rd2, %SP, 0;
	add.u64 	%rd1, %SPL, 0;
	mov.u32 	%r1, %tid.x;
	and.b32  	%r2, %r1, 1;
	setp.eq.b32 	%p1, %r2, 1;
	not.pred 	%p2, %p1;
	@%p2 bra 	$L__BB0_2;
	st.local.u32 	[%rd1], %r1;
	mov.u64 	%rd3, $str;
	cvta.global.u64 	%rd4, %rd3;
	{ // callseq 0, 0
	.param .b64 param0;
	st.param.b64 	[param0], %rd4;
	.param .b64 param1;
	st.param.b64 	[param1], %rd2;
	.param .b32 retval0;
	call.uni (retval0), 
	vprintf, 
	(
	param0, 
	param1
	);
	ld.param.b32 	%r3, [retval0];
	} // callseq 0
	bra.uni 	$L__BB0_3;
$L__BB0_2:
	st.local.u32 	[%rd1], %r1;
	mov.u64 	%rd6, $str$1;
	cvta.global.u64 	%rd7, %rd6;
	{ // callseq 1, 0
	.param .b64 param0;
	st.param.b64 	[param0], %rd7;
	.param .b64 param1;
	st.param.b64 	[param1], %rd2;
	.param .b32 retval0;
	call.uni (retval0), 
	vprintf, 
	(
	param0, 
	param1
	);
	ld.param.b32 	%r5, [retval0];
	} // callseq 1
$L__BB0_3:
	ret;

}


// ===== COMPILED SASS (sm_100) =====

	.target	sm_100

	.elftype	@"ET_EXEC"


//--------------------- .note.nv.tkinfo           --------------------------
	.section	.note.nv.tkinfo,"",@"SHT_NOTE"
	.sectionflags	@"SHF_NOTE_NV_TKINFO"
	.tkinfo
        /*0018*/ 	.word	0x00000002
        /*0030*/ 	.string	""
        /*0030*/ 	.string	"ptxas"
        /*0030*/ 	.string	"Cuda compilation tools, release 13.0, V13.0.88"
        /*0030*/ 	.string	"Build cuda_13.0.r13.0/compiler.36424714_0"
        /*0030*/ 	.string	"-arch sm_100 -m 64 "



//--------------------- .note.nv.cuinfo           --------------------------
	.section	.note.nv.cuinfo,"",@"SHT_NOTE"
	.sectionflags	@"SHF_NOTE_NV_CUINFO"
        /*0018*/ 	.short	0x0002
        /*001a*/ 	.short	0x0064
        /*001c*/ 	.short	0x0082
	.zero		2


//--------------------- .nv.info                  --------------------------
	.section	.nv.info,"",@"SHT_CUDA_INFO"
	.align	4


	//----- nvinfo : EIATTR_REGCOUNT
	.align		4
        /*0000*/ 	.byte	0x04, 0x2f
        /*0002*/ 	.short	(.L_3 - .L_2)
	.align		4
.L_2:
        /*0004*/ 	.word	index@(_Z11helloKernelv)
        /*0008*/ 	.word	0x00000018


	//----- nvinfo : EIATTR_FRAME_SIZE
	.align		4
.L_3:
        /*000c*/ 	.byte	0x04, 0x11
        /*000e*/ 	.short	(.L_5 - .L_4)
	.align		4
.L_4:
        /*0010*/ 	.word	index@(_Z11helloKernelv)
        /*0014*/ 	.word	0x00000008


	//----- nvinfo : EIATTR_MIN_STACK_SIZE
	.align		4
.L_5:
        /*0018*/ 	.byte	0x04, 0x12
        /*001a*/ 	.short	(.L_7 - .L_6)
	.align		4
.L_6:
        /*001c*/ 	.word	index@(_Z11helloKernelv)
        /*0020*/ 	.word	0x00000008
.L_7:


//--------------------- .nv.compat                --------------------------
	.section	.nv.compat,"",@"SHT_CUDA_COMPAT_INFO"
	.align	4
        /*0000*/ 	.byte	0x02, 0x09, 0x00, 0x00, 0x02, 0x02, 0x01, 0x00, 0x02, 0x05, 0x05, 0x00, 0x03, 0x07, 0x01, 0x01
        /*0010*/ 	.byte	0x02, 0x03, 0x00, 0x00, 0x02, 0x06, 0x01, 0x00, 0x04, 0x0b, 0x08, 0x00, 0x09, 0x00, 0x00, 0x00
        /*0020*/ 	.byte	0x00, 0x00, 0x00, 0x00


//--------------------- .nv.info._Z11helloKernelv --------------------------
	.section	.nv.info._Z11helloKernelv,"",@"SHT_CUDA_INFO"
	.sectionflags	@""
	.align	4


	//----- nvinfo : EIATTR_CUDA_API_VERSION
	.align		4
        /*0000*/ 	.byte	0x04, 0x37
        /*0002*/ 	.short	(.L_9 - .L_8)
.L_8:
        /*0004*/ 	.word	0x00000082


	//----- nvinfo : EIATTR_SPARSE_MMA_MASK
	.align		4
.L_9:
        /*0008*/ 	.byte	0x03, 0x50
        /*000a*/ 	.short	0x0000


	//----- nvinfo : EIATTR_MAXREG_COUNT
	.align		4
        /*000c*/ 	.byte	0x03, 0x1b
        /*000e*/ 	.short	0x00ff


	//----- nvinfo : EIATTR_EXTERNS
	.align		4
        /*0010*/ 	.byte	0x04, 0x0f
        /*0012*/ 	.short	(.L_11 - .L_10)


	//   ....[0]....
	.align		4
.L_10:
        /*0014*/ 	.word	index@(vprintf)


	//----- nvinfo : EIATTR_MERCURY_ISA_VERSION
	.align		4
.L_11:
        /*0018*/ 	.byte	0x03, 0x5f
        /*001a*/ 	.short	0x0101


	//----- nvinfo : EIATTR_VRC_CTA_INIT_COUNT
	.align		4
        /*001c*/ 	.byte	0x02, 0x4a
	.zero		1
	.zero		1


	//----- nvinfo : EIATTR_SYSCALL_OFFSETS
	.align		4
        /*0020*/ 	.byte	0x04, 0x46
        /*0022*/ 	.short	(.L_13 - .L_12)


	//   ....[0]....
.L_12:
        /*0024*/ 	.word	0x00000110


	//   ....[1]....
        /*0028*/ 	.word	0x000001a0


	//----- nvinfo : EIATTR_EXIT_INSTR_OFFSETS
	.align		4
.L_13:
        /*002c*/ 	.byte	0x04, 0x1c
        /*002e*/ 	.short	(.L_15 - .L_14)


	//   ....[0]....
.L_14:
        /*0030*/ 	.word	0x00000120


	//   ....[1]....
        /*0034*/ 	.word	0x000001b0


	//----- nvinfo : EIATTR_CRS_STACK_SIZE
	.align		4
.L_15:
        /*0038*/ 	.byte	0x04, 0x1e
        /*003a*/ 	.short	(.L_17 - .L_16)
.L_16:
        /*003c*/ 	.word	0x00000000


	//----- nvinfo : EIATTR_SW_WAR
	.align		4
.L_17:
        /*0040*/ 	.byte	0x04, 0x36
        /*0042*/ 	.short	(.L_19 - .L_18)
.L_18:
        /*0044*/ 	.word	0x00000008
.L_19:


//--------------------- .nv.callgraph             --------------------------
	.section	.nv.callgraph,"",@"SHT_CUDA_CALLGRAPH"
	.align	4
	.sectionentsize	8
	.align		4
        /*0000*/ 	.word	0x00000000
	.align		4
        /*0004*/ 	.word	0xffffffff
	.align		4
        /*0008*/ 	.word	index@(_Z11helloKernelv)
	.align		4
        /*000c*/ 	.word	index@(vprintf)
	.align		4
        /*0010*/ 	.word	0x00000000
	.align		4
        /*0014*/ 	.word	0xfffffffe
	.align		4
        /*0018*/ 	.word	0x00000000
	.align		4
        /*001c*/ 	.word	0xfffffffd
	.align		4
        /*0020*/ 	.word	0x00000000
	.align		4
        /*0024*/ 	.word	0xfffffffc


//--------------------- .nv.constant4             --------------------------
	.section	.nv.constant4,"a",@progbits
	.align	8
	.align		8
.nv.constant4:
        /*0000*/ 	.dword	vprintf
	.align		8
        /*0008*/ 	.dword	$str
	.align		8
        /*0010*/ 	.dword	$str$1


//--------------------- .text._Z11helloKernelv    --------------------------
	.section	.text._Z11helloKernelv,"ax",@progbits
	.align	128
        .global         _Z11helloKernelv
        .type           _Z11helloKernelv,@function
        .size           _Z11helloKernelv,(.L_x_4 - _Z11helloKernelv)
        .other          _Z11helloKernelv,@"STO_CUDA_ENTRY STV_DEFAULT"
_Z11helloKernelv:
.text._Z11helloKernelv:
[----:B------:R-:W0:Y:S01]  /*0000*/  LDC R1, c[0x0][0x37c] ;  /* 0x0000df00ff017b82 */ /* 0x000e220000000800 */
[----:B------:R-:W1:Y:S01]  /*0010*/  S2R R8, SR_TID.X ;  /* 0x0000000000087919 */ /* 0x000e620000002100 */
[----:B------:R-:W2:Y:S01]  /*0020*/  LDCU UR4, c[0x0][0x2f8] ;  /* 0x00005f00ff0477ac */ /* 0x000ea20008000800 */
[----:B0-----:R-:W-:Y:S01]  /*0030*/  VIADD R1, R1, 0xfffffff8 ;  /* 0xfffffff801017836 */ /* 0x001fe20000000000 */
[----:B------:R-:W0:Y:S04]  /*0040*/  LDCU UR5, c[0x0][0x2fc] ;  /* 0x00005f80ff0577ac */ /* 0x000e280008000800 */
[----:B--2---:R-:W-:-:S05]  /*0050*/  IADD3 R6, P1, PT, R1, UR4, RZ ;  /* 0x0000000401067c10 */ /* 0x004fca000ff3e0ff */
[----:B0-----:R-:W-:Y:S01]  /*0060*/  IMAD.X R7, RZ, RZ, UR5, P1 ;  /* 0x00000005ff077e24 */ /* 0x001fe200088e06ff */
[----:B-1----:R-:W-:-:S04]  /*0070*/  LOP3.LUT R0, R8, 0x1, RZ, 0xc0, !PT ;  /* 0x0000000108007812 */ /* 0x002fc800078ec0ff */
[----:B------:R-:W-:-:S13]  /*0080*/  ISETP.NE.U32.AND P0, PT, R0, 0x1, PT ;  /* 0x000000010000780c */ /* 0x000fda0003f05070 */
[----:B------:R-:W-:Y:S05]  /*0090*/  @P0 BRA `(.L_x_0) ;  /* 0x0000000000240947 */ /* 0x000fea0003800000 */
[----:B------:R-:W-:Y:S01]  /*00a0*/  MOV R0, 0x0 ;  /* 0x0000000000007802 */ /* 0x000fe20000000f00 */
[----:B------:R0:W-:Y:S01]  /*00b0*/  STL [R1], R8 ;  /* 0x0000000801007387 */ /* 0x0001e20000100800 */
[----:B------:R-:W1:Y:S02]  /*00c0*/  LDCU.64 UR4, c[0x4][0x8] ;  /* 0x01000100ff0477ac */ /* 0x000e640008000a00 */
[----:B------:R0:W2:Y:S01]  /*00d0*/  LDC.64 R2, c[0x4][R0] ;  /* 0x0100000000027b82 */ /* 0x0000a20000000a00 */
[----:B-1----:R-:W-:Y:S02]  /*00e0*/  IMAD.U32 R4, RZ, RZ, UR4 ;  /* 0x00000004ff047e24 */ /* 0x002fe4000f8e00ff */
[----:B0-----:R-:W-:-:S07]  /*00f0*/  IMAD.U32 R5, RZ, RZ, UR5 ;  /* 0x00000005ff057e24 */ /* 0x001fce000f8e00ff */
[----:B------:R-:W-:-:S07]  /*0100*/  LEPC R20, `(.L_x_1) ;  /* 0x000000001014794e */ /* 0x000fce0000000000 */
[----:B--2---:R-:W-:Y:S05]  /*0110*/  CALL.ABS.NOINC R2 ;  /* 0x0000000002007343 */ /* 0x004fea0003c00000 */
.L_x_1:
[----:B------:R-:W-:Y:S05]  /*0120*/  EXIT ;  /* 0x000000000000794d */ /* 0x000fea0003800000 */
.L_x_0:
        /* <DEDUP_REMOVED lines=8> */
.L_x_2:
[----:B------:R-:W-:Y:S05]  /*01b0*/  EXIT ;  /* 0x000000000000794d */ /* 0x000fea0003800000 */
.L_x_3:
[----:B------:R-:W-:-:S00]  /*01c0*/  BRA `(.L_x_3) ;  /* 0xfffffffc00fc7947 */ /* 0x000fc0000383ffff */
[----:B------:R-:W-:-:S00]  /*01d0*/  NOP ;  /* 0x0000000000007918 */ /* 0x000fc00000000000 */
        /* <DEDUP_REMOVED lines=10> */
.L_x_4:


//--------------------- .nv.global.init           --------------------------
	.section	.nv.global.init,"aw",@progbits
.nv.global.init:
	.type		$str,@object
	.size		$str,($str$1 - $str)
$str:
        /*0000*/ 	.byte	0x48, 0x65, 0x6c, 0x6c, 0x6f, 0x20, 0x77, 0x6f, 0x72, 0x6c, 0x64, 0x2c, 0x20, 0x66, 0x72, 0x6f
        /*0010*/ 	.byte	0x6d, 0x20, 0x6f, 0x64, 0x64, 0x20, 0x74, 0x68, 0x72, 0x65, 0x61, 0x64, 0x20, 0x25, 0x64, 0x0a
        /*0020*/ 	.byte	0x00
	.type		$str$1,@object
	.size		$str$1,(.L_1 - $str$1)
$str$1:
        /*0021*/ 	.byte	0x48, 0x65, 0x6c, 0x6c, 0x6f, 0x20, 0x77, 0x6f, 0x72, 0x6c, 0x64, 0x2c, 0x20, 0x66, 0x72, 0x6f
        /*0031*/ 	.byte	0x6d, 0x20, 0x65, 0x76, 0x65, 0x6e, 0x20, 0x74, 0x68, 0x72, 0x65, 0x61, 0x64, 0x20, 0x25, 0x64
        /*0041*/ 	.byte	0x0a, 0x00
.L_1:


//--------------------- .nv.shared.reserved.0     --------------------------
	.section	.nv.shared.reserved.0,"aw",@nobits
	.weak		__nv_reservedSMEM_offset_0_alias
	.size		__nv_reservedSMEM_offset_0_alias, 0, 64
	.other		__nv_reservedSMEM_offset_0_alias,@"STO_CUDA_RESERVED_SHARED STV_DEFAULT"
__nv_reservedSMEM_offset_0_alias:
	.zero		0
	.zero		64


//--------------------- .nv.constant0._Z11helloKernelv --------------------------
	.section	.nv.constant0._Z11helloKernelv,"a",@progbits
	.sectionflags	@""
	.align	4
.nv.constant0._Z11helloKernelv:
	.zero		896


//--------------------- SYMBOLS --------------------------

	.type		.nv.reservedSmem.offset0,@object
	.size		.nv.reservedSmem.offset0,0x4
	.type		vprintf,@function
